	.headerflags	@"EF_CUDA_TEXMODE_UNIFIED EF_CUDA_64BIT_ADDRESS EF_CUDA_ACCELERATORS EF_CUDA_SM90 EF_CUDA_VIRTUAL_SM(EF_CUDA_SM90)"
	.elftype	@"ET_EXEC"


//--------------------- .nv.info                  --------------------------
	.section	.nv.info,"",@"SHT_CUDA_INFO"
	.align	4


	//----- nvinfo : EIATTR_REGCOUNT
	.align		4
        /*0000*/ 	.byte	0x04, 0x2f
        /*0002*/ 	.short	(.L_1 - .L_0)
	.align		4
.L_0:
        /*0004*/ 	.word	index@(triton_poi_fused_convolution_leaky_relu_29)
        /*0008*/ 	.word	0x00000014


	//----- nvinfo : EIATTR_MIN_STACK_SIZE
	.align		4
.L_1:
        /*000c*/ 	.byte	0x04, 0x12
        /*000e*/ 	.short	(.L_3 - .L_2)
	.align		4
.L_2:
        /*0010*/ 	.word	index@(triton_poi_fused_convolution_leaky_relu_29)
        /*0014*/ 	.word	0x00000000


	//----- nvinfo : EIATTR_FRAME_SIZE
	.align		4
.L_3:
        /*0018*/ 	.byte	0x04, 0x11
        /*001a*/ 	.short	(.L_5 - .L_4)
	.align		4
.L_4:
        /*001c*/ 	.word	index@(triton_poi_fused_convolution_leaky_relu_29)
        /*0020*/ 	.word	0x00000000


	//----- nvinfo : EIATTR_MIN_STACK_SIZE
	.align		4
.L_5:
        /*0024*/ 	.byte	0x04, 0x12
        /*0026*/ 	.short	(.L_7 - .L_6)
	.align		4
.L_6:
        /*0028*/ 	.word	index@(triton_poi_fused_convolution_leaky_relu_29)
        /*002c*/ 	.word	0x00000000
.L_7:


//--------------------- .nv.info.triton_poi_fused_convolution_leaky_relu_29 --------------------------
	.section	.nv.info.triton_poi_fused_convolution_leaky_relu_29,"",@"SHT_CUDA_INFO"
	.sectionflags	@""
	.align	4


	//----- nvinfo : EIATTR_CUDA_API_VERSION
	.align		4
        /*0000*/ 	.byte	0x04, 0x37
        /*0002*/ 	.short	(.L_9 - .L_8)
.L_8:
        /*0004*/ 	.word	0x0000007c


	//----- nvinfo : EIATTR_KPARAM_INFO
	.align		4
.L_9:
        /*0008*/ 	.byte	0x04, 0x17
        /*000a*/ 	.short	(.L_11 - .L_10)
.L_10:
        /*000c*/ 	.word	0x00000000
        /*0010*/ 	.short	0x0005
        /*0012*/ 	.short	0x0028
        /*0014*/ 	.byte	0x00, 0xf0, 0x11, 0x00


	//----- nvinfo : EIATTR_KPARAM_INFO
	.align		4
.L_11:
        /*0018*/ 	.byte	0x04, 0x17
        /*001a*/ 	.short	(.L_13 - .L_12)
.L_12:
        /*001c*/ 	.word	0x00000000
        /*0020*/ 	.short	0x0004
        /*0022*/ 	.short	0x0020
        /*0024*/ 	.byte	0x00, 0xf4, 0x21, 0x00


	//----- nvinfo : EIATTR_KPARAM_INFO
	.align		4
.L_13:
        /*0028*/ 	.byte	0x04, 0x17
        /*002a*/ 	.short	(.L_15 - .L_14)
.L_14:
        /*002c*/ 	.word	0x00000000
        /*0030*/ 	.short	0x0003
        /*0032*/ 	.short	0x0018
        /*0034*/ 	.byte	0x00, 0xf4, 0x21, 0x00


	//----- nvinfo : EIATTR_KPARAM_INFO
	.align		4
.L_15:
        /*0038*/ 	.byte	0x04, 0x17
        /*003a*/ 	.short	(.L_17 - .L_16)
.L_16:
        /*003c*/ 	.word	0x00000000
        /*0040*/ 	.short	0x0002
        /*0042*/ 	.short	0x0010
        /*0044*/ 	.byte	0x00, 0xf4, 0x21, 0x00


	//----- nvinfo : EIATTR_KPARAM_INFO
	.align		4
.L_17:
        /*0048*/ 	.byte	0x04, 0x17
        /*004a*/ 	.short	(.L_19 - .L_18)
.L_18:
        /*004c*/ 	.word	0x00000000
        /*0050*/ 	.short	0x0001
        /*0052*/ 	.short	0x0008
        /*0054*/ 	.byte	0x00, 0xf4, 0x21, 0x00


	//----- nvinfo : EIATTR_KPARAM_INFO
	.align		4
.L_19:
        /*0058*/ 	.byte	0x04, 0x17
        /*005a*/ 	.short	(.L_21 - .L_20)
.L_20:
        /*005c*/ 	.word	0x00000000
        /*0060*/ 	.short	0x0000
        /*0062*/ 	.short	0x0000
        /*0064*/ 	.byte	0x00, 0xf4, 0x21, 0x00


	//----- nvinfo : EIATTR_SPARSE_MMA_MASK
	.align		4
.L_21:
        /*0068*/ 	.byte	0x03, 0x50
        /*006a*/ 	.short	0x0000


	//----- nvinfo : EIATTR_MAXREG_COUNT
	.align		4
        /*006c*/ 	.byte	0x03, 0x1b
        /*006e*/ 	.short	0x00ff


	//----- nvinfo : EIATTR_EXIT_INSTR_OFFSETS
	.align		4
        /*0070*/ 	.byte	0x04, 0x1c
        /*0072*/ 	.short	(.L_23 - .L_22)


	//   ....[0]....
.L_22:
        /*0074*/ 	.word	0x00000410


	//   ....[1]....
        /*0078*/ 	.word	0x00000430


	//----- nvinfo : EIATTR_REQNTID
	.align		4
.L_23:
        /*007c*/ 	.byte	0x04, 0x10
        /*007e*/ 	.short	(.L_25 - .L_24)
.L_24:
        /*0080*/ 	.word	0x00000080
        /*0084*/ 	.word	0x00000001
        /*0088*/ 	.word	0x00000001


	//----- nvinfo : EIATTR_CBANK_PARAM_SIZE
	.align		4
.L_25:
        /*008c*/ 	.byte	0x03, 0x19
        /*008e*/ 	.short	0x002c


	//----- nvinfo : EIATTR_PARAM_CBANK
	.align		4
        /*0090*/ 	.byte	0x04, 0x0a
        /*0092*/ 	.short	(.L_27 - .L_26)
	.align		4
.L_26:
        /*0094*/ 	.word	index@(.nv.constant0.triton_poi_fused_convolution_leaky_relu_29)
        /*0098*/ 	.short	0x0210
        /*009a*/ 	.short	0x002c


	//----- nvinfo : EIATTR_SW_WAR
	.align		4
.L_27:
        /*009c*/ 	.byte	0x04, 0x36
        /*009e*/ 	.short	(.L_29 - .L_28)
.L_28:
        /*00a0*/ 	.word	0x00000008
.L_29:


//--------------------- .nv.callgraph             --------------------------
	.section	.nv.callgraph,"",@"SHT_CUDA_CALLGRAPH"
	.align	4
	.sectionentsize	8
	.align		4
        /*0000*/ 	.word	0x00000000
	.align		4
        /*0004*/ 	.word	0xffffffff
	.align		4
        /*0008*/ 	.word	0x00000000
	.align		4
        /*000c*/ 	.word	0xfffffffe
	.align		4
        /*0010*/ 	.word	0x00000000
	.align		4
        /*0014*/ 	.word	0xfffffffd
	.align		4
        /*0018*/ 	.word	0x00000000
	.align		4
        /*001c*/ 	.word	0xfffffffc


//--------------------- .text.triton_poi_fused_convolution_leaky_relu_29 --------------------------
	.section	.text.triton_poi_fused_convolution_leaky_relu_29,"ax",@progbits
	.align	128
        .global         triton_poi_fused_convolution_leaky_relu_29
        .type           triton_poi_fused_convolution_leaky_relu_29,@function
        .size           triton_poi_fused_convolution_leaky_relu_29,(.L_x_1 - triton_poi_fused_convolution_leaky_relu_29)
        .other          triton_poi_fused_convolution_leaky_relu_29,@"STO_CUDA_ENTRY STV_DEFAULT"
triton_poi_fused_convolution_leaky_relu_29:
.text.triton_poi_fused_convolution_leaky_relu_29:
[----:B------:R-:W0:Y:S02]  /*0000*/  LDC R1, c[0x0][0x28] ;  /* 0x00000a00ff017b82 */ /* 0x000e240000000800 */
[----:B------:R-:W1:Y:S01]  /*0010*/  S2R R0, SR_TID.X ;  /* 0x0000000000007919 */ /* 0x000e620000002100 */
[----:B------:R-:W-:Y:S01]  /*0020*/  CS2R R16, SRZ ;  /* 0x0000000000107805 */ /* 0x000fe2000001ff00 */
[----:B------:R-:W-:Y:S01]  /*0030*/  ULDC.64 UR4, c[0x0][0x208] ;  /* 0x0000820000047ab9 */ /* 0x000fe20000000a00 */
[----:B------:R-:W-:Y:S01]  /*0040*/  ULDC.64 UR6, c[0x0][0x228] ;  /* 0x00008a0000067ab9 */ /* 0x000fe20000000a00 */
[----:B------:R-:W2:Y:S01]  /*0050*/  S2R R3, SR_CTAID.X ;  /* 0x0000000000037919 */ /* 0x000ea20000002500 */
[----:B------:R-:W-:Y:S01]  /*0060*/  ULDC.64 UR8, c[0x0][0x230] ;  /* 0x00008c0000087ab9 */ /* 0x000fe20000000a00 */
[----:B-1----:R-:W-:-:S05]  /*0070*/  IMAD.SHL.U32 R0, R0, 0x2, RZ ;  /* 0x0000000200007824 */ /* 0x002fca00078e00ff */
[----:B------:R-:W-:-:S05]  /*0080*/  LOP3.LUT R0, R0, 0xfe, RZ, 0xc0, !PT ;  /* 0x000000fe00007812 */ /* 0x000fca00078ec0ff */
[----:B--2---:R-:W-:-:S04]  /*0090*/  IMAD R0, R3, 0x100, R0 ;  /* 0x0000010003007824 */ /* 0x004fc800078e0200 */
[C---:B------:R-:W-:Y:S01]  /*00a0*/  IMAD.HI R4, R0.reuse, 0x2e8ba2e9, RZ ;  /* 0x2e8ba2e900047827 */ /* 0x040fe200078e02ff */
[----:B------:R-:W-:-:S03]  /*00b0*/  ISETP.GE.AND P0, PT, R0, 0x5800, PT ;  /* 0x000058000000780c */ /* 0x000fc60003f06270 */
[----:B------:R-:W-:Y:S01]  /*00c0*/  VIADD R2, R0, 0x1 ;  /* 0x0000000100027836 */ /* 0x000fe20000000000 */
[----:B------:R-:W-:-:S03]  /*00d0*/  SHF.R.S32.HI R5, RZ, 0x1, R4 ;  /* 0x00000001ff057819 */ /* 0x000fc60000011404 */
[----:B------:R-:W-:Y:S01]  /*00e0*/  IMAD.HI R6, R2, 0x2e8ba2e9, RZ ;  /* 0x2e8ba2e902067827 */ /* 0x000fe200078e02ff */
[----:B------:R-:W-:Y:S01]  /*00f0*/  LEA.HI R8, R4, R5, RZ, 0x1 ;  /* 0x0000000504087211 */ /* 0x000fe200078f08ff */
[----:B------:R-:W1:Y:S03]  /*0100*/  LDC.64 R2, c[0x0][0x220] ;  /* 0x00008800ff027b82 */ /* 0x000e660000000a00 */
[----:B------:R-:W-:Y:S02]  /*0110*/  SHF.R.S32.HI R7, RZ, 0x1, R6 ;  /* 0x00000001ff077819 */ /* 0x000fe40000011406 */
[----:B------:R-:W-:Y:S02]  /*0120*/  SHF.R.S32.HI R11, RZ, 0x1f, R8 ;  /* 0x0000001fff0b7819 */ /* 0x000fe40000011408 */
[----:B------:R-:W-:Y:S01]  /*0130*/  LEA.HI R9, R6, R7, RZ, 0x1 ;  /* 0x0000000706097211 */ /* 0x000fe200078f08ff */
[----:B------:R-:W2:Y:S01]  /*0140*/  LDC.64 R4, c[0x0][0x210] ;  /* 0x00008400ff047b82 */ /* 0x000ea20000000a00 */
[----:B------:R-:W-:-:S02]  /*0150*/  LEA.HI R11, R11, R8, RZ, 0x9 ;  /* 0x000000080b0b7211 */ /* 0x000fc400078f48ff */
[----:B------:R-:W-:Y:S02]  /*0160*/  SHF.R.S32.HI R10, RZ, 0x1f, R9 ;  /* 0x0000001fff0a7819 */ /* 0x000fe40000011409 */
[----:B------:R-:W-:Y:S02]  /*0170*/  LOP3.LUT R11, R11, 0xfffffe00, RZ, 0xc0, !PT ;  /* 0xfffffe000b0b7812 */ /* 0x000fe400078ec0ff */
[----:B------:R-:W-:Y:S01]  /*0180*/  LEA.HI R10, R10, R9, RZ, 0x9 ;  /* 0x000000090a0a7211 */ /* 0x000fe200078f48ff */
[----:B------:R-:W3:Y:S02]  /*0190*/  LDC.64 R6, c[0x0][0x218] ;  /* 0x00008600ff067b82 */ /* 0x000ee40000000a00 */
[----:B------:R-:W-:Y:S01]  /*01a0*/  IMAD.IADD R13, R8, 0x1, -R11 ;  /* 0x00000001080d7824 */ /* 0x000fe200078e0a0b */
[----:B------:R-:W-:-:S05]  /*01b0*/  LOP3.LUT R10, R10, 0xfffffe00, RZ, 0xc0, !PT ;  /* 0xfffffe000a0a7812 */ /* 0x000fca00078ec0ff */
[----:B------:R-:W-:Y:S01]  /*01c0*/  IMAD.IADD R15, R9, 0x1, -R10 ;  /* 0x00000001090f7824 */ /* 0x000fe200078e0a0a */
[----:B------:R-:W-:Y:S01]  /*01d0*/  CS2R R8, SRZ ;  /* 0x0000000000087805 */ /* 0x000fe2000001ff00 */
[----:B-1----:R-:W-:Y:S01]  /*01e0*/  IMAD.WIDE R12, R13, 0x4, R2 ;  /* 0x000000040d0c7825 */ /* 0x002fe200078e0202 */
[----:B------:R-:W-:-:S03]  /*01f0*/  CS2R R10, SRZ ;  /* 0x00000000000a7805 */ /* 0x000fc6000001ff00 */
[----:B------:R-:W-:Y:S01]  /*0200*/  IMAD.WIDE R14, R15, 0x4, R2 ;  /* 0x000000040f0e7825 */ /* 0x000fe200078e0202 */
[----:B------:R1:W4:Y:S03]  /*0210*/  @!P0 LDG.E.EL R17, desc[UR4][R12.64] ;  /* 0x000000040c118981 */ /* 0x000326000c2e1900 */
[C---:B--2---:R-:W-:Y:S01]  /*0220*/  IMAD.WIDE R4, R0.reuse, 0x4, R4 ;  /* 0x0000000400047825 */ /* 0x044fe200078e0204 */
[----:B------:R-:W2:Y:S04]  /*0230*/  @!P0 LDG.E.EL R16, desc[UR4][R14.64] ;  /* 0x000000040e108981 */ /* 0x000ea8000c2e1900 */
[----:B------:R-:W4:Y:S01]  /*0240*/  @!P0 LDG.E.64 R8, desc[UR4][R4.64] ;  /* 0x0000000404088981 */ /* 0x000f22000c1e1b00 */
[----:B---3--:R-:W-:-:S05]  /*0250*/  IMAD.WIDE R6, R0, 0x4, R6 ;  /* 0x0000000400067825 */ /* 0x008fca00078e0206 */
[----:B------:R-:W3:Y:S01]  /*0260*/  @!P0 LDG.E.64 R10, desc[UR4][R6.64] ;  /* 0x00000004060a8981 */ /* 0x000ee2000c1e1b00 */
[----:B-1----:R-:W-:Y:S02]  /*0270*/  SHF.R.S32.HI R13, RZ, 0x1f, R0 ;  /* 0x0000001fff0d7819 */ /* 0x002fe40000011400 */
[----:B------:R-:W-:Y:S02]  /*0280*/  IADD3 R2, P5, R0, UR6, RZ ;  /* 0x0000000600027c10 */ /* 0x000fe4000ffbe0ff */
[C---:B----4-:R-:W-:Y:S02]  /*0290*/  FSETP.GT.AND P4, PT, R17.reuse, -R8, PT ;  /* 0x800000081100720b */ /* 0x050fe40003f84000 */
[----:B--2---:R-:W-:Y:S02]  /*02a0*/  FSETP.GT.AND P3, PT, R16, -R9, PT ;  /* 0x800000091000720b */ /* 0x004fe40003f64000 */
[----:B------:R-:W-:Y:S02]  /*02b0*/  SEL R3, RZ, 0x1, !P4 ;  /* 0x00000001ff037807 */ /* 0x000fe40006000000 */
[----:B------:R-:W-:Y:S01]  /*02c0*/  SEL R12, RZ, 0x100, !P3 ;  /* 0x00000100ff0c7807 */ /* 0x000fe20005800000 */
[C---:B------:R-:W-:Y:S01]  /*02d0*/  FADD R8, R17.reuse, R8 ;  /* 0x0000000811087221 */ /* 0x040fe20000000000 */
[----:B---3--:R-:W-:Y:S01]  /*02e0*/  FSETP.GT.AND P2, PT, R17, -R10, PT ;  /* 0x8000000a1100720b */ /* 0x008fe20003f44000 */
[----:B------:R-:W-:Y:S01]  /*02f0*/  FADD R10, R10, R17 ;  /* 0x000000110a0a7221 */ /* 0x000fe20000000000 */
[C---:B------:R-:W-:Y:S01]  /*0300*/  FSETP.GT.AND P1, PT, R16.reuse, -R11, PT ;  /* 0x8000000b1000720b */ /* 0x040fe20003f24000 */
[----:B------:R-:W-:Y:S01]  /*0310*/  IMAD.IADD R17, R3, 0x1, R12 ;  /* 0x0000000103117824 */ /* 0x000fe200078e020c */
[----:B------:R-:W-:Y:S01]  /*0320*/  IADD3.X R3, R13, UR7, RZ, P5, !PT ;  /* 0x000000070d037c10 */ /* 0x000fe2000affe4ff */
[----:B------:R-:W-:Y:S01]  /*0330*/  FADD R9, R16, R9 ;  /* 0x0000000910097221 */ /* 0x000fe20000000000 */
[----:B------:R-:W-:-:S02]  /*0340*/  IADD3 R12, P5, R0, UR8, RZ ;  /* 0x00000008000c7c10 */ /* 0x000fc4000ffbe0ff */
[----:B------:R-:W-:Y:S02]  /*0350*/  SEL R0, RZ, 0x1, !P2 ;  /* 0x00000001ff007807 */ /* 0x000fe40005000000 */
[----:B------:R-:W-:Y:S01]  /*0360*/  SEL R15, RZ, 0x100, !P1 ;  /* 0x00000100ff0f7807 */ /* 0x000fe20004800000 */
[----:B------:R-:W-:Y:S01]  /*0370*/  @!P4 FMUL R8, R8, 0.10000000149011611938 ;  /* 0x3dcccccd0808c820 */ /* 0x000fe20000400000 */
[----:B------:R-:W-:Y:S01]  /*0380*/  @!P3 FMUL R9, R9, 0.10000000149011611938 ;  /* 0x3dcccccd0909b820 */ /* 0x000fe20000400000 */
[----:B------:R-:W-:Y:S02]  /*0390*/  IADD3.X R13, R13, UR9, RZ, P5, !PT ;  /* 0x000000090d0d7c10 */ /* 0x000fe4000affe4ff */
[----:B------:R-:W-:Y:S01]  /*03a0*/  IMAD.IADD R15, R0, 0x1, R15 ;  /* 0x00000001000f7824 */ /* 0x000fe200078e020f */
[----:B------:R1:W-:Y:S01]  /*03b0*/  @!P0 STG.E.U16 desc[UR4][R2.64], R17 ;  /* 0x0000001102008986 */ /* 0x0003e2000c101504 */
[----:B------:R-:W-:-:S03]  /*03c0*/  FADD R11, R11, R16 ;  /* 0x000000100b0b7221 */ /* 0x000fc60000000000 */
[----:B------:R1:W-:Y:S01]  /*03d0*/  @!P0 STG.E.64 desc[UR4][R4.64], R8 ;  /* 0x0000000804008986 */ /* 0x0003e2000c101b04 */
[----:B------:R-:W-:-:S03]  /*03e0*/  @!P2 FMUL R10, R10, 0.10000000149011611938 ;  /* 0x3dcccccd0a0aa820 */ /* 0x000fc60000400000 */
[----:B------:R1:W-:Y:S01]  /*03f0*/  @!P0 STG.E.U16 desc[UR4][R12.64], R15 ;  /* 0x0000000f0c008986 */ /* 0x0003e2000c101504 */
[----:B------:R-:W-:Y:S01]  /*0400*/  @!P1 FMUL R11, R11, 0.10000000149011611938 ;  /* 0x3dcccccd0b0b9820 */ /* 0x000fe20000400000 */
[----:B------:R-:W-:Y:S06]  /*0410*/  @P0 EXIT ;  /* 0x000000000000094d */ /* 0x000fec0003800000 */
[----:B------:R-:W-:Y:S01]  /*0420*/  STG.E.64 desc[UR4][R6.64], R10 ;  /* 0x0000000a06007986 */ /* 0x000fe2000c101b04 */
[----:B------:R-:W-:Y:S05]  /*0430*/  EXIT ;  /* 0x000000000000794d */ /* 0x000fea0003800000 */
.L_x_0:
[----:B------:R-:W-:-:S00]  /*0440*/  BRA `(.L_x_0) ;  /* 0xfffffffc00fc7947 */ /* 0x000fc0000383ffff */
[----:B------:R-:W-:-:S00]  /*0450*/  NOP ;  /* 0x0000000000007918 */ /* 0x000fc00000000000 */
        /* <DEDUP_REMOVED lines=10> */
.L_x_1:


//--------------------- .nv.constant0.triton_poi_fused_convolution_leaky_relu_29 --------------------------
	.section	.nv.constant0.triton_poi_fused_convolution_leaky_relu_29,"a",@progbits
	.sectionflags	@""
	.align	4
.nv.constant0.triton_poi_fused_convolution_leaky_relu_29:
	.zero		572
